//
// Generated by NVIDIA NVVM Compiler
//
// Compiler Build ID: CL-36424714
// Cuda compilation tools, release 13.0, V13.0.88
// Based on NVVM 20.0.0
//

.version 9.0
.target sm_100
.address_size 64

	// .globl	_Z16vectorAddUnifiedPiS_S_i

.visible .entry _Z16vectorAddUnifiedPiS_S_i(
	.param .u64 .ptr .align 1 _Z16vectorAddUnifiedPiS_S_i_param_0,
	.param .u64 .ptr .align 1 _Z16vectorAddUnifiedPiS_S_i_param_1,
	.param .u64 .ptr .align 1 _Z16vectorAddUnifiedPiS_S_i_param_2,
	.param .u32 _Z16vectorAddUnifiedPiS_S_i_param_3
)
{
	.reg .pred 	%p<2>;
	.reg .b32 	%r<9>;
	.reg .b64 	%rd<11>;

	ld.param.u64 	%rd1, [_Z16vectorAddUnifiedPiS_S_i_param_0];
	ld.param.u64 	%rd2, [_Z16vectorAddUnifiedPiS_S_i_param_1];
	ld.param.u64 	%rd3, [_Z16vectorAddUnifiedPiS_S_i_param_2];
	ld.param.u32 	%r2, [_Z16vectorAddUnifiedPiS_S_i_param_3];
	mov.u32 	%r3, %tid.x;
	mov.u32 	%r4, %ctaid.x;
	mov.u32 	%r5, %ntid.x;
	mad.lo.s32 	%r1, %r4, %r5, %r3;
	setp.ge.s32 	%p1, %r1, %r2;
	@%p1 bra 	$L__BB0_2;
	cvta.to.global.u64 	%rd4, %rd2;
	cvta.to.global.u64 	%rd5, %rd3;
	cvta.to.global.u64 	%rd6, %rd1;
	mul.wide.s32 	%rd7, %r1, 4;
	add.s64 	%rd8, %rd4, %rd7;
	ld.global.u32 	%r6, [%rd8];
	add.s64 	%rd9, %rd5, %rd7;
	ld.global.u32 	%r7, [%rd9];
	add.s32 	%r8, %r7, %r6;
	add.s64 	%rd10, %rd6, %rd7;
	st.global.u32 	[%rd10], %r8;
$L__BB0_2:
	ret;

}


// ===== COMPILED SASS (sm_100) =====

	.target	sm_100

	.elftype	@"ET_EXEC"


//--------------------- .note.nv.tkinfo           --------------------------
	.section	.note.nv.tkinfo,"",@"SHT_NOTE"
	.sectionflags	@"SHF_NOTE_NV_TKINFO"
	.tkinfo
        /*0018*/ 	.word	0x00000002
        /*0030*/ 	.string	""
        /*0030*/ 	.string	"ptxas"
        /*0030*/ 	.string	"Cuda compilation tools, release 13.0, V13.0.88"
        /*0030*/ 	.string	"Build cuda_13.0.r13.0/compiler.36424714_0"
        /*0030*/ 	.string	"-arch sm_100 -m 64 "



//--------------------- .note.nv.cuinfo           --------------------------
	.section	.note.nv.cuinfo,"",@"SHT_NOTE"
	.sectionflags	@"SHF_NOTE_NV_CUINFO"
        /*0018*/ 	.short	0x0002
        /*001a*/ 	.short	0x0064
        /*001c*/ 	.short	0x0082
	.zero		2


//--------------------- .nv.info                  --------------------------
	.section	.nv.info,"",@"SHT_CUDA_INFO"
	.align	4


	//----- nvinfo : EIATTR_REGCOUNT
	.align		4
        /*0000*/ 	.byte	0x04, 0x2f
        /*0002*/ 	.short	(.L_1 - .L_0)
	.align		4
.L_0:
        /*0004*/ 	.word	index@(_Z16vectorAddUnifiedPiS_S_i)
        /*0008*/ 	.word	0x0000000c


	//----- nvinfo : EIATTR_FRAME_SIZE
	.align		4
.L_1:
        /*000c*/ 	.byte	0x04, 0x11
        /*000e*/ 	.short	(.L_3 - .L_2)
	.align		4
.L_2:
        /*0010*/ 	.word	index@(_Z16vectorAddUnifiedPiS_S_i)
        /*0014*/ 	.word	0x00000000


	//----- nvinfo : EIATTR_MIN_STACK_SIZE
	.align		4
.L_3:
        /*0018*/ 	.byte	0x04, 0x12
        /*001a*/ 	.short	(.L_5 - .L_4)
	.align		4
.L_4:
        /*001c*/ 	.word	index@(_Z16vectorAddUnifiedPiS_S_i)
        /*0020*/ 	.word	0x00000000
.L_5:


//--------------------- .nv.compat                --------------------------
	.section	.nv.compat,"",@"SHT_CUDA_COMPAT_INFO"
	.align	4
        /*0000*/ 	.byte	0x02, 0x09, 0x00, 0x00, 0x02, 0x02, 0x01, 0x00, 0x02, 0x05, 0x05, 0x00, 0x03, 0x07, 0x01, 0x01
        /*0010*/ 	.byte	0x02, 0x03, 0x00, 0x00, 0x02, 0x06, 0x01, 0x00, 0x04, 0x0b, 0x08, 0x00, 0x09, 0x00, 0x00, 0x00
        /*0020*/ 	.byte	0x00, 0x00, 0x00, 0x00


//--------------------- .nv.info._Z16vectorAddUnifiedPiS_S_i --------------------------
	.section	.nv.info._Z16vectorAddUnifiedPiS_S_i,"",@"SHT_CUDA_INFO"
	.sectionflags	@""
	.align	4


	//----- nvinfo : EIATTR_CUDA_API_VERSION
	.align		4
        /*0000*/ 	.byte	0x04, 0x37
        /*0002*/ 	.short	(.L_7 - .L_6)
.L_6:
        /*0004*/ 	.word	0x00000082


	//----- nvinfo : EIATTR_KPARAM_INFO
	.align		4
.L_7:
        /*0008*/ 	.byte	0x04, 0x17
        /*000a*/ 	.short	(.L_9 - .L_8)
.L_8:
        /*000c*/ 	.word	0x00000000
        /*0010*/ 	.short	0x0003
        /*0012*/ 	.short	0x0018
        /*0014*/ 	.byte	0x00, 0xf0, 0x11, 0x00


	//----- nvinfo : EIATTR_KPARAM_INFO
	.align		4
.L_9:
        /*0018*/ 	.byte	0x04, 0x17
        /*001a*/ 	.short	(.L_11 - .L_10)
.L_10:
        /*001c*/ 	.word	0x00000000
        /*0020*/ 	.short	0x0002
        /*0022*/ 	.short	0x0010
        /*0024*/ 	.byte	0x00, 0xf5, 0x21, 0x00


	//----- nvinfo : EIATTR_KPARAM_INFO
	.align		4
.L_11:
        /*0028*/ 	.byte	0x04, 0x17
        /*002a*/ 	.short	(.L_13 - .L_12)
.L_12:
        /*002c*/ 	.word	0x00000000
        /*0030*/ 	.short	0x0001
        /*0032*/ 	.short	0x0008
        /*0034*/ 	.byte	0x00, 0xf5, 0x21, 0x00


	//----- nvinfo : EIATTR_KPARAM_INFO
	.align		4
.L_13:
        /*0038*/ 	.byte	0x04, 0x17
        /*003a*/ 	.short	(.L_15 - .L_14)
.L_14:
        /*003c*/ 	.word	0x00000000
        /*0040*/ 	.short	0x0000
        /*0042*/ 	.short	0x0000
        /*0044*/ 	.byte	0x00, 0xf5, 0x21, 0x00


	//----- nvinfo : EIATTR_SPARSE_MMA_MASK
	.align		4
.L_15:
        /*0048*/ 	.byte	0x03, 0x50
        /*004a*/ 	.short	0x0000


	//----- nvinfo : EIATTR_MAXREG_COUNT
	.align		4
        /*004c*/ 	.byte	0x03, 0x1b
        /*004e*/ 	.short	0x00ff


	//----- nvinfo : EIATTR_MERCURY_ISA_VERSION
	.align		4
        /*0050*/ 	.byte	0x03, 0x5f
        /*0052*/ 	.short	0x0101


	//----- nvinfo : EIATTR_VRC_CTA_INIT_COUNT
	.align		4
        /*0054*/ 	.byte	0x02, 0x4a
	.zero		1
	.zero		1


	//----- nvinfo : EIATTR_EXIT_INSTR_OFFSETS
	.align		4
        /*0058*/ 	.byte	0x04, 0x1c
        /*005a*/ 	.short	(.L_17 - .L_16)


	//   ....[0]....
.L_16:
        /*005c*/ 	.word	0x00000070


	//   ....[1]....
        /*0060*/ 	.word	0x00000130


	//----- nvinfo : EIATTR_CBANK_PARAM_SIZE
	.align		4
.L_17:
        /*0064*/ 	.byte	0x03, 0x19
        /*0066*/ 	.short	0x001c


	//----- nvinfo : EIATTR_PARAM_CBANK
	.align		4
        /*0068*/ 	.byte	0x04, 0x0a
        /*006a*/ 	.short	(.L_19 - .L_18)
	.align		4
.L_18:
        /*006c*/ 	.word	index@(.nv.constant0._Z16vectorAddUnifiedPiS_S_i)
        /*0070*/ 	.short	0x0380
        /*0072*/ 	.short	0x001c


	//----- nvinfo : EIATTR_SW_WAR
	.align		4
.L_19:
        /*0074*/ 	.byte	0x04, 0x36
        /*0076*/ 	.short	(.L_21 - .L_20)
.L_20:
        /*0078*/ 	.word	0x00000008
.L_21:


//--------------------- .nv.callgraph             --------------------------
	.section	.nv.callgraph,"",@"SHT_CUDA_CALLGRAPH"
	.align	4
	.sectionentsize	8
	.align		4
        /*0000*/ 	.word	0x00000000
	.align		4
        /*0004*/ 	.word	0xffffffff
	.align		4
        /*0008*/ 	.word	0x00000000
	.align		4
        /*000c*/ 	.word	0xfffffffe
	.align		4
        /*0010*/ 	.word	0x00000000
	.align		4
        /*0014*/ 	.word	0xfffffffd
	.align		4
        /*0018*/ 	.word	0x00000000
	.align		4
        /*001c*/ 	.word	0xfffffffc


//--------------------- .text._Z16vectorAddUnifiedPiS_S_i --------------------------
	.section	.text._Z16vectorAddUnifiedPiS_S_i,"ax",@progbits
	.align	128
        .global         _Z16vectorAddUnifiedPiS_S_i
        .type           _Z16vectorAddUnifiedPiS_S_i,@function
        .size           _Z16vectorAddUnifiedPiS_S_i,(.L_x_1 - _Z16vectorAddUnifiedPiS_S_i)
        .other          _Z16vectorAddUnifiedPiS_S_i,@"STO_CUDA_ENTRY STV_DEFAULT"
_Z16vectorAddUnifiedPiS_S_i:
.text._Z16vectorAddUnifiedPiS_S_i:
[----:B------:R-:W-:Y:S01]  /*0000*/  LDC R1, c[0x0][0x37c] ;  /* 0x0000df00ff017b82 */ /* 0x000fe20000000800 */
[----:B------:R-:W0:Y:S07]  /*0010*/  S2R R9, SR_TID.X ;  /* 0x0000000000097919 */ /* 0x000e2e0000002100 */
[----:B------:R-:W0:Y:S01]  /*0020*/  S2UR UR4, SR_CTAID.X ;  /* 0x00000000000479c3 */ /* 0x000e220000002500 */
[----:B------:R-:W1:Y:S07]  /*0030*/  LDCU UR5, c[0x0][0x398] ;  /* 0x00007300ff0577ac */ /* 0x000e6e0008000800 */
[----:B------:R-:W0:Y:S02]  /*0040*/  LDC R0, c[0x0][0x360] ;  /* 0x0000d800ff007b82 */ /* 0x000e240000000800 */
[----:B0-----:R-:W-:-:S05]  /*0050*/  IMAD R9, R0, UR4, R9 ;  /* 0x0000000400097c24 */ /* 0x001fca000f8e0209 */
[----:B-1----:R-:W-:-:S13]  /*0060*/  ISETP.GE.AND P0, PT, R9, UR5, PT ;  /* 0x0000000509007c0c */ /* 0x002fda000bf06270 */
[----:B------:R-:W-:Y:S05]  /*0070*/  @P0 EXIT ;  /* 0x000000000000094d */ /* 0x000fea0003800000 */
[----:B------:R-:W0:Y:S01]  /*0080*/  LDC.64 R2, c[0x0][0x388] ;  /* 0x0000e200ff027b82 */ /* 0x000e220000000a00 */
[----:B------:R-:W1:Y:S07]  /*0090*/  LDCU.64 UR4, c[0x0][0x358] ;  /* 0x00006b00ff0477ac */ /* 0x000e6e0008000a00 */
[----:B------:R-:W2:Y:S08]  /*00a0*/  LDC.64 R4, c[0x0][0x390] ;  /* 0x0000e400ff047b82 */ /* 0x000eb00000000a00 */
[----:B------:R-:W3:Y:S01]  /*00b0*/  LDC.64 R6, c[0x0][0x380] ;  /* 0x0000e000ff067b82 */ /* 0x000ee20000000a00 */
[----:B0-----:R-:W-:-:S06]  /*00c0*/  IMAD.WIDE R2, R9, 0x4, R2 ;  /* 0x0000000409027825 */ /* 0x001fcc00078e0202 */
[----:B-1----:R-:W4:Y:S01]  /*00d0*/  LDG.E R2, desc[UR4][R2.64] ;  /* 0x0000000402027981 */ /* 0x002f22000c1e1900 */
[----:B--2---:R-:W-:-:S06]  /*00e0*/  IMAD.WIDE R4, R9, 0x4, R4 ;  /* 0x0000000409047825 */ /* 0x004fcc00078e0204 */
[----:B------:R-:W4:Y:S01]  /*00f0*/  LDG.E R5, desc[UR4][R4.64] ;  /* 0x0000000404057981 */ /* 0x000f22000c1e1900 */
[----:B---3--:R-:W-:Y:S01]  /*0100*/  IMAD.WIDE R6, R9, 0x4, R6 ;  /* 0x0000000409067825 */ /* 0x008fe200078e0206 */
[----:B----4-:R-:W-:-:S05]  /*0110*/  IADD3 R9, PT, PT, R2, R5, RZ ;  /* 0x0000000502097210 */ /* 0x010fca0007ffe0ff */
[----:B------:R-:W-:Y:S01]  /*0120*/  STG.E desc[UR4][R6.64], R9 ;  /* 0x0000000906007986 */ /* 0x000fe2000c101904 */
[----:B------:R-:W-:Y:S05]  /*0130*/  EXIT ;  /* 0x000000000000794d */ /* 0x000fea0003800000 */
.L_x_0:
[----:B------:R-:W-:-:S00]  /*0140*/  BRA `(.L_x_0) ;  /* 0xfffffffc00fc7947 */ /* 0x000fc0000383ffff */
[----:B------:R-:W-:-:S00]  /*0150*/  NOP ;  /* 0x0000000000007918 */ /* 0x000fc00000000000 */
        /* <DEDUP_REMOVED lines=10> */
.L_x_1:


//--------------------- .nv.shared.reserved.0     --------------------------
	.section	.nv.shared.reserved.0,"aw",@nobits
	.weak		__nv_reservedSMEM_offset_0_alias
	.size		__nv_reservedSMEM_offset_0_alias, 0, 64
	.other		__nv_reservedSMEM_offset_0_alias,@"STO_CUDA_RESERVED_SHARED STV_DEFAULT"
__nv_reservedSMEM_offset_0_alias:
	.zero		0
	.zero		64


//--------------------- .nv.constant0._Z16vectorAddUnifiedPiS_S_i --------------------------
	.section	.nv.constant0._Z16vectorAddUnifiedPiS_S_i,"a",@progbits
	.sectionflags	@""
	.align	4
.nv.constant0._Z16vectorAddUnifiedPiS_S_i:
	.zero		924


//--------------------- SYMBOLS --------------------------

	.type		.nv.reservedSmem.offset0,@object
	.size		.nv.reservedSmem.offset0,0x4
